//
// Generated by NVIDIA NVVM Compiler
//
// Compiler Build ID: CL-36424714
// Cuda compilation tools, release 13.0, V13.0.88
// Based on NVVM 20.0.0
//

.version 9.0
.target sm_100
.address_size 64

	// .globl	main_kernel0
// _ZZ12main_kernel0E8A_shared has been demoted
// _ZZ12main_kernel0E8B_shared has been demoted

.visible .entry main_kernel0(
	.param .u64 .ptr .align 1 main_kernel0_param_0,
	.param .u64 .ptr .align 1 main_kernel0_param_1,
	.param .u64 .ptr .align 1 main_kernel0_param_2
)
.maxntid 128
{
	.reg .pred 	%p<7>;
	.reg .b16 	%rs<3>;
	.reg .b32 	%r<65>;
	.reg .b32 	%f<518>;
	.reg .b64 	%rd<16>;
	// demoted variable
	.shared .align 4 .b8 _ZZ12main_kernel0E8A_shared[16384];
	// demoted variable
	.shared .align 4 .b8 _ZZ12main_kernel0E8B_shared[8192];
	mov.u32 	%r1, %tid.x;
	mov.u32 	%r2, %ctaid.x;
	shl.b32 	%r15, %r1, 2;
	and.b32  	%r16, %r15, 448;
	mov.u32 	%r17, _ZZ12main_kernel0E8A_shared;
	add.s32 	%r3, %r17, %r16;
	cvt.u16.u32 	%rs1, %r1;
	and.b16  	%rs2, %rs1, 15;
	mul.wide.u16 	%r18, %rs2, 8;
	mov.u32 	%r19, _ZZ12main_kernel0E8B_shared;
	add.s32 	%r20, %r18, %r19;
	add.s32 	%r4, %r20, 132;
	mov.f32 	%f454, 0f00000000;
	mov.b32 	%r61, 0;
	shl.b32 	%r23, %r2, 3;
	and.b32  	%r24, %r23, 2147483520;
	mov.f32 	%f455, %f454;
	mov.f32 	%f456, %f454;
	mov.f32 	%f457, %f454;
	mov.f32 	%f458, %f454;
	mov.f32 	%f459, %f454;
	mov.f32 	%f460, %f454;
	mov.f32 	%f461, %f454;
	mov.f32 	%f462, %f454;
	mov.f32 	%f463, %f454;
	mov.f32 	%f464, %f454;
	mov.f32 	%f465, %f454;
	mov.f32 	%f466, %f454;
	mov.f32 	%f467, %f454;
	mov.f32 	%f468, %f454;
	mov.f32 	%f469, %f454;
	mov.f32 	%f470, %f454;
	mov.f32 	%f471, %f454;
	mov.f32 	%f472, %f454;
	mov.f32 	%f473, %f454;
	mov.f32 	%f474, %f454;
	mov.f32 	%f475, %f454;
	mov.f32 	%f476, %f454;
	mov.f32 	%f477, %f454;
	mov.f32 	%f478, %f454;
	mov.f32 	%f479, %f454;
	mov.f32 	%f480, %f454;
	mov.f32 	%f481, %f454;
	mov.f32 	%f482, %f454;
	mov.f32 	%f483, %f454;
	mov.f32 	%f484, %f454;
	mov.f32 	%f485, %f454;
	mov.f32 	%f486, %f454;
	mov.f32 	%f487, %f454;
	mov.f32 	%f488, %f454;
	mov.f32 	%f489, %f454;
	mov.f32 	%f490, %f454;
	mov.f32 	%f491, %f454;
	mov.f32 	%f492, %f454;
	mov.f32 	%f493, %f454;
	mov.f32 	%f494, %f454;
	mov.f32 	%f495, %f454;
	mov.f32 	%f496, %f454;
	mov.f32 	%f497, %f454;
	mov.f32 	%f498, %f454;
	mov.f32 	%f499, %f454;
	mov.f32 	%f500, %f454;
	mov.f32 	%f501, %f454;
	mov.f32 	%f502, %f454;
	mov.f32 	%f503, %f454;
	mov.f32 	%f504, %f454;
	mov.f32 	%f505, %f454;
	mov.f32 	%f506, %f454;
	mov.f32 	%f507, %f454;
	mov.f32 	%f508, %f454;
	mov.f32 	%f509, %f454;
	mov.f32 	%f510, %f454;
	mov.f32 	%f511, %f454;
	mov.f32 	%f512, %f454;
	mov.f32 	%f513, %f454;
	mov.f32 	%f514, %f454;
	mov.f32 	%f515, %f454;
	mov.f32 	%f516, %f454;
	mov.f32 	%f517, %f454;
$L__BB0_1:
	ld.param.u64 	%rd14, [main_kernel0_param_1];
	ld.param.u64 	%rd13, [main_kernel0_param_0];
	bar.sync 	0;
	shl.b32 	%r22, %r61, 15;
	shl.b32 	%r25, %r1, 4;
	and.b32  	%r26, %r25, 1024;
	add.s32 	%r27, %r24, %r26;
	shl.b32 	%r28, %r1, 1;
	and.b32  	%r29, %r28, 126;
	or.b32  	%r30, %r27, %r29;
	add.s32 	%r31, %r30, %r22;
	cvta.to.global.u64 	%rd4, %rd13;
	mul.wide.u32 	%rd5, %r31, 4;
	add.s64 	%rd6, %rd4, %rd5;
	ld.global.nc.v2.f32 	{%f258, %f259}, [%rd6];
	shl.b32 	%r32, %r1, 3;
	mov.u32 	%r33, _ZZ12main_kernel0E8A_shared;
	add.s32 	%r34, %r33, %r32;
	st.shared.v2.f32 	[%r34], {%f258, %f259};
	ld.global.nc.v2.f32 	{%f260, %f261}, [%rd6+8192];
	st.shared.v2.f32 	[%r34+1024], {%f260, %f261};
	ld.global.nc.v2.f32 	{%f262, %f263}, [%rd6+16384];
	st.shared.v2.f32 	[%r34+2048], {%f262, %f263};
	ld.global.nc.v2.f32 	{%f264, %f265}, [%rd6+24576];
	st.shared.v2.f32 	[%r34+3072], {%f264, %f265};
	ld.global.nc.v2.f32 	{%f266, %f267}, [%rd6+32768];
	st.shared.v2.f32 	[%r34+4096], {%f266, %f267};
	ld.global.nc.v2.f32 	{%f268, %f269}, [%rd6+40960];
	st.shared.v2.f32 	[%r34+5120], {%f268, %f269};
	ld.global.nc.v2.f32 	{%f270, %f271}, [%rd6+49152];
	st.shared.v2.f32 	[%r34+6144], {%f270, %f271};
	ld.global.nc.v2.f32 	{%f272, %f273}, [%rd6+57344];
	st.shared.v2.f32 	[%r34+7168], {%f272, %f273};
	ld.global.nc.v2.f32 	{%f274, %f275}, [%rd6+65536];
	st.shared.v2.f32 	[%r34+8192], {%f274, %f275};
	ld.global.nc.v2.f32 	{%f276, %f277}, [%rd6+73728];
	st.shared.v2.f32 	[%r34+9216], {%f276, %f277};
	ld.global.nc.v2.f32 	{%f278, %f279}, [%rd6+81920];
	st.shared.v2.f32 	[%r34+10240], {%f278, %f279};
	ld.global.nc.v2.f32 	{%f280, %f281}, [%rd6+90112];
	st.shared.v2.f32 	[%r34+11264], {%f280, %f281};
	ld.global.nc.v2.f32 	{%f282, %f283}, [%rd6+98304];
	st.shared.v2.f32 	[%r34+12288], {%f282, %f283};
	ld.global.nc.v2.f32 	{%f284, %f285}, [%rd6+106496];
	st.shared.v2.f32 	[%r34+13312], {%f284, %f285};
	ld.global.nc.v2.f32 	{%f286, %f287}, [%rd6+114688];
	st.shared.v2.f32 	[%r34+14336], {%f286, %f287};
	ld.global.nc.v2.f32 	{%f288, %f289}, [%rd6+122880];
	st.shared.v2.f32 	[%r34+15360], {%f288, %f289};
	shl.b32 	%r35, %r1, 5;
	and.b32  	%r36, %r35, 3072;
	shl.b32 	%r37, %r2, 6;
	and.b32  	%r38, %r37, 960;
	or.b32  	%r39, %r38, %r36;
	and.b32  	%r40, %r28, 62;
	or.b32  	%r41, %r39, %r40;
	or.b32  	%r42, %r41, %r22;
	cvta.to.global.u64 	%rd7, %rd14;
	mul.wide.u32 	%rd8, %r42, 4;
	add.s64 	%rd9, %rd7, %rd8;
	ld.global.nc.v2.f32 	{%f290, %f291}, [%rd9];
	mov.u32 	%r43, _ZZ12main_kernel0E8B_shared;
	add.s32 	%r44, %r43, %r32;
	st.shared.v2.f32 	[%r44], {%f290, %f291};
	ld.global.nc.v2.f32 	{%f292, %f293}, [%rd9+16384];
	st.shared.v2.f32 	[%r44+1024], {%f292, %f293};
	ld.global.nc.v2.f32 	{%f294, %f295}, [%rd9+32768];
	st.shared.v2.f32 	[%r44+2048], {%f294, %f295};
	ld.global.nc.v2.f32 	{%f296, %f297}, [%rd9+49152];
	st.shared.v2.f32 	[%r44+3072], {%f296, %f297};
	ld.global.nc.v2.f32 	{%f298, %f299}, [%rd9+65536];
	st.shared.v2.f32 	[%r44+4096], {%f298, %f299};
	ld.global.nc.v2.f32 	{%f300, %f301}, [%rd9+81920];
	st.shared.v2.f32 	[%r44+5120], {%f300, %f301};
	ld.global.nc.v2.f32 	{%f302, %f303}, [%rd9+98304];
	st.shared.v2.f32 	[%r44+6144], {%f302, %f303};
	ld.global.nc.v2.f32 	{%f304, %f305}, [%rd9+114688];
	st.shared.v2.f32 	[%r44+7168], {%f304, %f305};
	bar.sync 	0;
	mov.b32 	%r62, 0;
	mov.pred 	%p6, -1;
$L__BB0_2:
	mov.pred 	%p1, %p6;
	shl.b32 	%r46, %r62, 13;
	add.s32 	%r7, %r3, %r46;
	shl.b32 	%r47, %r62, 12;
	add.s32 	%r63, %r4, %r47;
	mov.b32 	%r64, 32;
$L__BB0_3:
	add.s32 	%r48, %r7, %r64;
	ld.shared.f32 	%f306, [%r48+-32];
	ld.shared.f32 	%f307, [%r63+-132];
	fma.rn.f32 	%f454, %f306, %f307, %f454;
	ld.shared.f32 	%f308, [%r63+-4];
	fma.rn.f32 	%f486, %f306, %f308, %f486;
	ld.shared.f32 	%f309, [%r63+-128];
	fma.rn.f32 	%f455, %f306, %f309, %f455;
	ld.shared.f32 	%f310, [%r63];
	fma.rn.f32 	%f487, %f306, %f310, %f487;
	ld.shared.f32 	%f311, [%r48+-28];
	fma.rn.f32 	%f456, %f311, %f307, %f456;
	fma.rn.f32 	%f488, %f311, %f308, %f488;
	fma.rn.f32 	%f457, %f311, %f309, %f457;
	fma.rn.f32 	%f489, %f311, %f310, %f489;
	ld.shared.f32 	%f312, [%r48+-24];
	fma.rn.f32 	%f458, %f312, %f307, %f458;
	fma.rn.f32 	%f490, %f312, %f308, %f490;
	fma.rn.f32 	%f459, %f312, %f309, %f459;
	fma.rn.f32 	%f491, %f312, %f310, %f491;
	ld.shared.f32 	%f313, [%r48+-20];
	fma.rn.f32 	%f460, %f313, %f307, %f460;
	fma.rn.f32 	%f492, %f313, %f308, %f492;
	fma.rn.f32 	%f461, %f313, %f309, %f461;
	fma.rn.f32 	%f493, %f313, %f310, %f493;
	ld.shared.f32 	%f314, [%r48+-16];
	fma.rn.f32 	%f462, %f314, %f307, %f462;
	fma.rn.f32 	%f494, %f314, %f308, %f494;
	fma.rn.f32 	%f463, %f314, %f309, %f463;
	fma.rn.f32 	%f495, %f314, %f310, %f495;
	ld.shared.f32 	%f315, [%r48+-12];
	fma.rn.f32 	%f464, %f315, %f307, %f464;
	fma.rn.f32 	%f496, %f315, %f308, %f496;
	fma.rn.f32 	%f465, %f315, %f309, %f465;
	fma.rn.f32 	%f497, %f315, %f310, %f497;
	ld.shared.f32 	%f316, [%r48+-8];
	fma.rn.f32 	%f466, %f316, %f307, %f466;
	fma.rn.f32 	%f498, %f316, %f308, %f498;
	fma.rn.f32 	%f467, %f316, %f309, %f467;
	fma.rn.f32 	%f499, %f316, %f310, %f499;
	ld.shared.f32 	%f317, [%r48+-4];
	fma.rn.f32 	%f468, %f317, %f307, %f468;
	fma.rn.f32 	%f500, %f317, %f308, %f500;
	fma.rn.f32 	%f469, %f317, %f309, %f469;
	fma.rn.f32 	%f501, %f317, %f310, %f501;
	ld.shared.f32 	%f318, [%r48];
	fma.rn.f32 	%f470, %f318, %f307, %f470;
	fma.rn.f32 	%f502, %f318, %f308, %f502;
	fma.rn.f32 	%f471, %f318, %f309, %f471;
	fma.rn.f32 	%f503, %f318, %f310, %f503;
	ld.shared.f32 	%f319, [%r48+4];
	fma.rn.f32 	%f472, %f319, %f307, %f472;
	fma.rn.f32 	%f504, %f319, %f308, %f504;
	fma.rn.f32 	%f473, %f319, %f309, %f473;
	fma.rn.f32 	%f505, %f319, %f310, %f505;
	ld.shared.f32 	%f320, [%r48+8];
	fma.rn.f32 	%f474, %f320, %f307, %f474;
	fma.rn.f32 	%f506, %f320, %f308, %f506;
	fma.rn.f32 	%f475, %f320, %f309, %f475;
	fma.rn.f32 	%f507, %f320, %f310, %f507;
	ld.shared.f32 	%f321, [%r48+12];
	fma.rn.f32 	%f476, %f321, %f307, %f476;
	fma.rn.f32 	%f508, %f321, %f308, %f508;
	fma.rn.f32 	%f477, %f321, %f309, %f477;
	fma.rn.f32 	%f509, %f321, %f310, %f509;
	ld.shared.f32 	%f322, [%r48+16];
	fma.rn.f32 	%f478, %f322, %f307, %f478;
	fma.rn.f32 	%f510, %f322, %f308, %f510;
	fma.rn.f32 	%f479, %f322, %f309, %f479;
	fma.rn.f32 	%f511, %f322, %f310, %f511;
	ld.shared.f32 	%f323, [%r48+20];
	fma.rn.f32 	%f480, %f323, %f307, %f480;
	fma.rn.f32 	%f512, %f323, %f308, %f512;
	fma.rn.f32 	%f481, %f323, %f309, %f481;
	fma.rn.f32 	%f513, %f323, %f310, %f513;
	ld.shared.f32 	%f324, [%r48+24];
	fma.rn.f32 	%f482, %f324, %f307, %f482;
	fma.rn.f32 	%f514, %f324, %f308, %f514;
	fma.rn.f32 	%f483, %f324, %f309, %f483;
	fma.rn.f32 	%f515, %f324, %f310, %f515;
	ld.shared.f32 	%f325, [%r48+28];
	fma.rn.f32 	%f484, %f325, %f307, %f484;
	fma.rn.f32 	%f516, %f325, %f308, %f516;
	fma.rn.f32 	%f485, %f325, %f309, %f485;
	fma.rn.f32 	%f517, %f325, %f310, %f517;
	add.s32 	%r64, %r64, 512;
	add.s32 	%r63, %r63, 256;
	setp.ne.s32 	%p3, %r64, 8224;
	@%p3 bra 	$L__BB0_3;
	mov.b32 	%r62, 1;
	mov.pred 	%p6, 0;
	@%p1 bra 	$L__BB0_2;
	add.s32 	%r61, %r61, 1;
	setp.ne.s32 	%p5, %r61, 32;
	@%p5 bra 	$L__BB0_1;
	ld.param.u64 	%rd15, [main_kernel0_param_2];
	cvta.to.global.u64 	%rd10, %rd15;
	shl.b32 	%r50, %r2, 13;
	and.b32  	%r51, %r50, 2147352576;
	shl.b32 	%r52, %r1, 10;
	and.b32  	%r53, %r52, 114688;
	or.b32  	%r54, %r51, %r53;
	shl.b32 	%r55, %r2, 6;
	and.b32  	%r56, %r55, 960;
	or.b32  	%r57, %r54, %r56;
	shl.b32 	%r58, %r1, 1;
	and.b32  	%r59, %r58, 30;
	or.b32  	%r60, %r57, %r59;
	mul.wide.u32 	%rd11, %r60, 4;
	add.s64 	%rd12, %rd10, %rd11;
	st.global.f32 	[%rd12], %f454;
	st.global.f32 	[%rd12+128], %f486;
	st.global.f32 	[%rd12+4], %f455;
	st.global.f32 	[%rd12+132], %f487;
	st.global.f32 	[%rd12+4096], %f456;
	st.global.f32 	[%rd12+4224], %f488;
	st.global.f32 	[%rd12+4100], %f457;
	st.global.f32 	[%rd12+4228], %f489;
	st.global.f32 	[%rd12+8192], %f458;
	st.global.f32 	[%rd12+8320], %f490;
	st.global.f32 	[%rd12+8196], %f459;
	st.global.f32 	[%rd12+8324], %f491;
	st.global.f32 	[%rd12+12288], %f460;
	st.global.f32 	[%rd12+12416], %f492;
	st.global.f32 	[%rd12+12292], %f461;
	st.global.f32 	[%rd12+12420], %f493;
	st.global.f32 	[%rd12+16384], %f462;
	st.global.f32 	[%rd12+16512], %f494;
	st.global.f32 	[%rd12+16388], %f463;
	st.global.f32 	[%rd12+16516], %f495;
	st.global.f32 	[%rd12+20480], %f464;
	st.global.f32 	[%rd12+20608], %f496;
	st.global.f32 	[%rd12+20484], %f465;
	st.global.f32 	[%rd12+20612], %f497;
	st.global.f32 	[%rd12+24576], %f466;
	st.global.f32 	[%rd12+24704], %f498;
	st.global.f32 	[%rd12+24580], %f467;
	st.global.f32 	[%rd12+24708], %f499;
	st.global.f32 	[%rd12+28672], %f468;
	st.global.f32 	[%rd12+28800], %f500;
	st.global.f32 	[%rd12+28676], %f469;
	st.global.f32 	[%rd12+28804], %f501;
	st.global.f32 	[%rd12+32768], %f470;
	st.global.f32 	[%rd12+32896], %f502;
	st.global.f32 	[%rd12+32772], %f471;
	st.global.f32 	[%rd12+32900], %f503;
	st.global.f32 	[%rd12+36864], %f472;
	st.global.f32 	[%rd12+36992], %f504;
	st.global.f32 	[%rd12+36868], %f473;
	st.global.f32 	[%rd12+36996], %f505;
	st.global.f32 	[%rd12+40960], %f474;
	st.global.f32 	[%rd12+41088], %f506;
	st.global.f32 	[%rd12+40964], %f475;
	st.global.f32 	[%rd12+41092], %f507;
	st.global.f32 	[%rd12+45056], %f476;
	st.global.f32 	[%rd12+45184], %f508;
	st.global.f32 	[%rd12+45060], %f477;
	st.global.f32 	[%rd12+45188], %f509;
	st.global.f32 	[%rd12+49152], %f478;
	st.global.f32 	[%rd12+49280], %f510;
	st.global.f32 	[%rd12+49156], %f479;
	st.global.f32 	[%rd12+49284], %f511;
	st.global.f32 	[%rd12+53248], %f480;
	st.global.f32 	[%rd12+53376], %f512;
	st.global.f32 	[%rd12+53252], %f481;
	st.global.f32 	[%rd12+53380], %f513;
	st.global.f32 	[%rd12+57344], %f482;
	st.global.f32 	[%rd12+57472], %f514;
	st.global.f32 	[%rd12+57348], %f483;
	st.global.f32 	[%rd12+57476], %f515;
	st.global.f32 	[%rd12+61440], %f484;
	st.global.f32 	[%rd12+61568], %f516;
	st.global.f32 	[%rd12+61444], %f485;
	st.global.f32 	[%rd12+61572], %f517;
	ret;

}


// ===== COMPILED SASS (sm_100) =====

	.target	sm_100

	.elftype	@"ET_EXEC"


//--------------------- .note.nv.tkinfo           --------------------------
	.section	.note.nv.tkinfo,"",@"SHT_NOTE"
	.sectionflags	@"SHF_NOTE_NV_TKINFO"
	.tkinfo
        /*0018*/ 	.word	0x00000002
        /*0030*/ 	.string	""
        /*0030*/ 	.string	"ptxas"
        /*0030*/ 	.string	"Cuda compilation tools, release 13.0, V13.0.88"
        /*0030*/ 	.string	"Build cuda_13.0.r13.0/compiler.36424714_0"
        /*0030*/ 	.string	"-arch sm_100 -m 64 "



//--------------------- .note.nv.cuinfo           --------------------------
	.section	.note.nv.cuinfo,"",@"SHT_NOTE"
	.sectionflags	@"SHF_NOTE_NV_CUINFO"
        /*0018*/ 	.short	0x0002
        /*001a*/ 	.short	0x0064
        /*001c*/ 	.short	0x0082
	.zero		2


//--------------------- .nv.info                  --------------------------
	.section	.nv.info,"",@"SHT_CUDA_INFO"
	.align	4


	//----- nvinfo : EIATTR_REGCOUNT
	.align		4
        /*0000*/ 	.byte	0x04, 0x2f
        /*0002*/ 	.short	(.L_1 - .L_0)
	.align		4
.L_0:
        /*0004*/ 	.word	index@(main_kernel0)
        /*0008*/ 	.word	0x00000060


	//----- nvinfo : EIATTR_FRAME_SIZE
	.align		4
.L_1:
        /*000c*/ 	.byte	0x04, 0x11
        /*000e*/ 	.short	(.L_3 - .L_2)
	.align		4
.L_2:
        /*0010*/ 	.word	index@(main_kernel0)
        /*0014*/ 	.word	0x00000000


	//----- nvinfo : EIATTR_MIN_STACK_SIZE
	.align		4
.L_3:
        /*0018*/ 	.byte	0x04, 0x12
        /*001a*/ 	.short	(.L_5 - .L_4)
	.align		4
.L_4:
        /*001c*/ 	.word	index@(main_kernel0)
        /*0020*/ 	.word	0x00000000
.L_5:


//--------------------- .nv.compat                --------------------------
	.section	.nv.compat,"",@"SHT_CUDA_COMPAT_INFO"
	.align	4
        /*0000*/ 	.byte	0x02, 0x09, 0x00, 0x00, 0x02, 0x02, 0x01, 0x00, 0x02, 0x05, 0x05, 0x00, 0x03, 0x07, 0x01, 0x01
        /*0010*/ 	.byte	0x02, 0x03, 0x00, 0x00, 0x02, 0x06, 0x01, 0x00, 0x04, 0x0b, 0x08, 0x00, 0x09, 0x00, 0x00, 0x00
        /*0020*/ 	.byte	0x00, 0x00, 0x00, 0x00


//--------------------- .nv.info.main_kernel0     --------------------------
	.section	.nv.info.main_kernel0,"",@"SHT_CUDA_INFO"
	.sectionflags	@""
	.align	4


	//----- nvinfo : EIATTR_CUDA_API_VERSION
	.align		4
        /*0000*/ 	.byte	0x04, 0x37
        /*0002*/ 	.short	(.L_7 - .L_6)
.L_6:
        /*0004*/ 	.word	0x00000082


	//----- nvinfo : EIATTR_KPARAM_INFO
	.align		4
.L_7:
        /*0008*/ 	.byte	0x04, 0x17
        /*000a*/ 	.short	(.L_9 - .L_8)
.L_8:
        /*000c*/ 	.word	0x00000000
        /*0010*/ 	.short	0x0002
        /*0012*/ 	.short	0x0010
        /*0014*/ 	.byte	0x00, 0xf5, 0x21, 0x00


	//----- nvinfo : EIATTR_KPARAM_INFO
	.align		4
.L_9:
        /*0018*/ 	.byte	0x04, 0x17
        /*001a*/ 	.short	(.L_11 - .L_10)
.L_10:
        /*001c*/ 	.word	0x00000000
        /*0020*/ 	.short	0x0001
        /*0022*/ 	.short	0x0008
        /*0024*/ 	.byte	0x00, 0xf5, 0x21, 0x00


	//----- nvinfo : EIATTR_KPARAM_INFO
	.align		4
.L_11:
        /*0028*/ 	.byte	0x04, 0x17
        /*002a*/ 	.short	(.L_13 - .L_12)
.L_12:
        /*002c*/ 	.word	0x00000000
        /*0030*/ 	.short	0x0000
        /*0032*/ 	.short	0x0000
        /*0034*/ 	.byte	0x00, 0xf5, 0x21, 0x00


	//----- nvinfo : EIATTR_SPARSE_MMA_MASK
	.align		4
.L_13:
        /*0038*/ 	.byte	0x03, 0x50
        /*003a*/ 	.short	0x0000


	//----- nvinfo : EIATTR_MAXREG_COUNT
	.align		4
        /*003c*/ 	.byte	0x03, 0x1b
        /*003e*/ 	.short	0x00ff


	//----- nvinfo : EIATTR_NUM_BARRIERS
	.align		4
        /*0040*/ 	.byte	0x02, 0x4c
        /*0042*/ 	.byte	0x01
	.zero		1


	//----- nvinfo : EIATTR_MERCURY_ISA_VERSION
	.align		4
        /*0044*/ 	.byte	0x03, 0x5f
        /*0046*/ 	.short	0x0101


	//----- nvinfo : EIATTR_VRC_CTA_INIT_COUNT
	.align		4
        /*0048*/ 	.byte	0x02, 0x4a
	.zero		1
	.zero		1


	//----- nvinfo : EIATTR_EXIT_INSTR_OFFSETS
	.align		4
        /*004c*/ 	.byte	0x04, 0x1c
        /*004e*/ 	.short	(.L_15 - .L_14)


	//   ....[0]....
.L_14:
        /*0050*/ 	.word	0x000011f0


	//----- nvinfo : EIATTR_MAX_THREADS
	.align		4
.L_15:
        /*0054*/ 	.byte	0x04, 0x05
        /*0056*/ 	.short	(.L_17 - .L_16)
.L_16:
        /*0058*/ 	.word	0x00000080
        /*005c*/ 	.word	0x00000001
        /*0060*/ 	.word	0x00000001


	//----- nvinfo : EIATTR_CBANK_PARAM_SIZE
	.align		4
.L_17:
        /*0064*/ 	.byte	0x03, 0x19
        /*0066*/ 	.short	0x0018


	//----- nvinfo : EIATTR_PARAM_CBANK
	.align		4
        /*0068*/ 	.byte	0x04, 0x0a
        /*006a*/ 	.short	(.L_19 - .L_18)
	.align		4
.L_18:
        /*006c*/ 	.word	index@(.nv.constant0.main_kernel0)
        /*0070*/ 	.short	0x0380
        /*0072*/ 	.short	0x0018


	//----- nvinfo : EIATTR_SW_WAR
	.align		4
.L_19:
        /*0074*/ 	.byte	0x04, 0x36
        /*0076*/ 	.short	(.L_21 - .L_20)
.L_20:
        /*0078*/ 	.word	0x00000008
.L_21:


//--------------------- .nv.callgraph             --------------------------
	.section	.nv.callgraph,"",@"SHT_CUDA_CALLGRAPH"
	.align	4
	.sectionentsize	8
	.align		4
        /*0000*/ 	.word	0x00000000
	.align		4
        /*0004*/ 	.word	0xffffffff
	.align		4
        /*0008*/ 	.word	0x00000000
	.align		4
        /*000c*/ 	.word	0xfffffffe
	.align		4
        /*0010*/ 	.word	0x00000000
	.align		4
        /*0014*/ 	.word	0xfffffffd
	.align		4
        /*0018*/ 	.word	0x00000000
	.align		4
        /*001c*/ 	.word	0xfffffffc


//--------------------- .text.main_kernel0        --------------------------
	.section	.text.main_kernel0,"ax",@progbits
	.align	128
        .global         main_kernel0
        .type           main_kernel0,@function
        .size           main_kernel0,(.L_x_4 - main_kernel0)
        .other          main_kernel0,@"STO_CUDA_ENTRY STV_DEFAULT"
main_kernel0:
.text.main_kernel0:
[----:B------:R-:W-:Y:S01]  /*0000*/  LDC R1, c[0x0][0x37c] ;  /* 0x0000df00ff017b82 */ /* 0x000fe20000000800 */
[----:B------:R-:W0:Y:S07]  /*0010*/  S2R R0, SR_TID.X ;  /* 0x0000000000007919 */ /* 0x000e2e0000002100 */
[----:B------:R-:W1:Y:S01]  /*0020*/  S2UR UR6, SR_CgaCtaId ;  /* 0x00000000000679c3 */ /* 0x000e620000008800 */
[----:B------:R-:W-:Y:S01]  /*0030*/  UMOV UR4, 0x400 ;  /* 0x0000040000047882 */ /* 0x000fe20000000000 */
[----:B------:R-:W-:Y:S01]  /*0040*/  HFMA2 R84, -RZ, RZ, 0, 0 ;  /* 0x00000000ff547431 */ /* 0x000fe200000001ff */
[----:B------:R-:W2:Y:S01]  /*0050*/  S2R R2, SR_CTAID.X ;  /* 0x0000000000027919 */ /* 0x000ea20000002500 */
[----:B------:R-:W-:Y:S01]  /*0060*/  UIADD3 UR5, UPT, UPT, UR4, 0x4000, URZ ;  /* 0x0000400004057890 */ /* 0x000fe2000fffe0ff */
[----:B------:R-:W-:-:S02]  /*0070*/  CS2R R82, SRZ ;  /* 0x0000000000527805 */ /* 0x000fc4000001ff00 */
[----:B------:R-:W-:Y:S02]  /*0080*/  CS2R R80, SRZ ;  /* 0x0000000000507805 */ /* 0x000fe4000001ff00 */
[----:B------:R-:W-:Y:S02]  /*0090*/  CS2R R78, SRZ ;  /* 0x00000000004e7805 */ /* 0x000fe4000001ff00 */
[----:B------:R-:W-:Y:S02]  /*00a0*/  CS2R R76, SRZ ;  /* 0x00000000004c7805 */ /* 0x000fe4000001ff00 */
[----:B------:R-:W-:Y:S02]  /*00b0*/  CS2R R74, SRZ ;  /* 0x00000000004a7805 */ /* 0x000fe4000001ff00 */
[----:B------:R-:W-:Y:S02]  /*00c0*/  CS2R R72, SRZ ;  /* 0x0000000000487805 */ /* 0x000fe4000001ff00 */
        /* <DEDUP_REMOVED lines=8> */
[----:B------:R-:W-:Y:S02]  /*0150*/  MOV R3, RZ ;  /* 0x000000ff00037202 */ /* 0x000fe40000000f00 */
[----:B------:R-:W-:Y:S02]  /*0160*/  CS2R R4, SRZ ;  /* 0x0000000000047805 */ /* 0x000fe4000001ff00 */
[----:B------:R-:W-:Y:S02]  /*0170*/  CS2R R6, SRZ ;  /* 0x0000000000067805 */ /* 0x000fe4000001ff00 */
[----:B------:R-:W-:Y:S02]  /*0180*/  CS2R R8, SRZ ;  /* 0x0000000000087805 */ /* 0x000fe4000001ff00 */
[----:B------:R-:W-:Y:S01]  /*0190*/  CS2R R10, SRZ ;  /* 0x00000000000a7805 */ /* 0x000fe2000001ff00 */
[----:B-1----:R-:W-:Y:S01]  /*01a0*/  ULEA UR5, UR6, UR5, 0x18 ;  /* 0x0000000506057291 */ /* 0x002fe2000f8ec0ff */
[----:B------:R-:W-:Y:S01]  /*01b0*/  CS2R R12, SRZ ;  /* 0x00000000000c7805 */ /* 0x000fe2000001ff00 */
[----:B------:R-:W-:Y:S01]  /*01c0*/  ULEA UR4, UR6, UR4, 0x18 ;  /* 0x0000000406047291 */ /* 0x000fe2000f8ec0ff */
[----:B------:R-:W-:-:S02]  /*01d0*/  CS2R R14, SRZ ;  /* 0x00000000000e7805 */ /* 0x000fc4000001ff00 */
[----:B------:R-:W-:Y:S02]  /*01e0*/  CS2R R16, SRZ ;  /* 0x0000000000107805 */ /* 0x000fe4000001ff00 */
[----:B------:R-:W-:Y:S02]  /*01f0*/  CS2R R18, SRZ ;  /* 0x0000000000127805 */ /* 0x000fe4000001ff00 */
[----:B------:R-:W-:Y:S02]  /*0200*/  CS2R R32, SRZ ;  /* 0x0000000000207805 */ /* 0x000fe4000001ff00 */
[C---:B0-----:R-:W-:Y:S02]  /*0210*/  LOP3.LUT R21, R0.reuse, 0xf, RZ, 0xc0, !PT ;  /* 0x0000000f00157812 */ /* 0x041fe400078ec0ff */
[----:B------:R-:W-:Y:S02]  /*0220*/  CS2R R34, SRZ ;  /* 0x0000000000227805 */ /* 0x000fe4000001ff00 */
[----:B------:R-:W-:-:S02]  /*0230*/  SHF.L.U32 R20, R0, 0x2, RZ ;  /* 0x0000000200147819 */ /* 0x000fc400000006ff */
[----:B------:R-:W-:Y:S02]  /*0240*/  CS2R R36, SRZ ;  /* 0x0000000000247805 */ /* 0x000fe4000001ff00 */
[----:B--2---:R-:W-:Y:S02]  /*0250*/  SHF.L.U32 R85, R2, 0x3, RZ ;  /* 0x0000000302557819 */ /* 0x004fe400000006ff */
[----:B------:R-:W-:Y:S02]  /*0260*/  CS2R R38, SRZ ;  /* 0x0000000000267805 */ /* 0x000fe4000001ff00 */
[----:B------:R-:W-:Y:S02]  /*0270*/  LEA R21, R21, UR5, 0x3 ;  /* 0x0000000515157c11 */ /* 0x000fe4000f8e18ff */
[----:B------:R-:W-:Y:S02]  /*0280*/  CS2R R40, SRZ ;  /* 0x0000000000287805 */ /* 0x000fe4000001ff00 */
[----:B------:R-:W-:-:S02]  /*0290*/  LOP3.LUT R20, R20, 0x1c0, RZ, 0xc0, !PT ;  /* 0x000001c014147812 */ /* 0x000fc400078ec0ff */
[----:B------:R-:W-:Y:S02]  /*02a0*/  CS2R R42, SRZ ;  /* 0x00000000002a7805 */ /* 0x000fe4000001ff00 */
[----:B------:R-:W-:Y:S02]  /*02b0*/  CS2R R44, SRZ ;  /* 0x00000000002c7805 */ /* 0x000fe4000001ff00 */
[----:B------:R-:W-:Y:S02]  /*02c0*/  CS2R R46, SRZ ;  /* 0x00000000002e7805 */ /* 0x000fe4000001ff00 */
[----:B------:R-:W-:Y:S02]  /*02d0*/  CS2R R48, SRZ ;  /* 0x0000000000307805 */ /* 0x000fe4000001ff00 */
[----:B------:R-:W-:Y:S01]  /*02e0*/  LOP3.LUT R85, R85, 0x7fffff80, RZ, 0xc0, !PT ;  /* 0x7fffff8055557812 */ /* 0x000fe200078ec0ff */
[----:B------:R-:W0:Y:S01]  /*02f0*/  LDCU.64 UR8, c[0x0][0x358] ;  /* 0x00006b00ff0877ac */ /* 0x000e220008000a00 */
[----:B------:R-:W-:-:S02]  /*0300*/  IADD3 R86, PT, PT, R21, 0x84, RZ ;  /* 0x0000008415567810 */ /* 0x000fc40007ffe0ff */
[----:B------:R-:W-:Y:S01]  /*0310*/  IADD3 R87, PT, PT, R20, UR4, RZ ;  /* 0x0000000414577c10 */ /* 0x000fe2000fffe0ff */
[----:B------:R-:W-:-:S06]  /*0320*/  UMOV UR4, URZ ;  /* 0x000000ff00047c82 */ /* 0x000fcc0008000000 */
.L_x_2:
[----:B------:R-:W1:Y:S01]  /*0330*/  LDC.64 R90, c[0x0][0x380] ;  /* 0x0000e000ff5a7b82 */ /* 0x000e620000000a00 */
[C---:B------:R-:W-:Y:S01]  /*0340*/  SHF.L.U32 R20, R0.reuse, 0x4, RZ ;  /* 0x0000000400147819 */ /* 0x040fe200000006ff */
[----:B------:R-:W-:Y:S01]  /*0350*/  USHF.L.U32 UR7, UR4, 0xf, URZ ;  /* 0x0000000f04077899 */ /* 0x000fe200080006ff */
[----:B------:R-:W-:Y:S02]  /*0360*/  SHF.L.U32 R54, R0, 0x1, RZ ;  /* 0x0000000100367819 */ /* 0x000fe400000006ff */
[----:B------:R-:W-:Y:S02]  /*0370*/  LOP3.LUT R20, R20, 0x400, RZ, 0xc0, !PT ;  /* 0x0000040014147812 */ /* 0x000fe400078ec0ff */
[----:B------:R-:W-:Y:S01]  /*0380*/  LOP3.LUT R21, R54, 0x7e, RZ, 0xc0, !PT ;  /* 0x0000007e36157812 */ /* 0x000fe200078ec0ff */
[----:B------:R-:W2:Y:S03]  /*0390*/  S2UR UR6, SR_CgaCtaId ;  /* 0x00000000000679c3 */ /* 0x000ea60000008800 */
[----:B------:R-:W-:-:S04]  /*03a0*/  IADD3 R20, PT, PT, R21, R85, R20 ;  /* 0x0000005515147210 */ /* 0x000fc80007ffe014 */
[----:B------:R-:W-:Y:S01]  /*03b0*/  IADD3 R21, PT, PT, R20, UR7, RZ ;  /* 0x0000000714157c10 */ /* 0x000fe2000fffe0ff */
[----:B------:R-:W-:Y:S01]  /*03c0*/  UMOV UR5, 0x400 ;  /* 0x0000040000057882 */ /* 0x000fe20000000000 */
[----:B------:R-:W3:Y:S03]  /*03d0*/  LDC.64 R92, c[0x0][0x388] ;  /* 0x0000e200ff5c7b82 */ /* 0x000ee60000000a00 */
[----:B-1----:R-:W-:-:S05]  /*03e0*/  IMAD.WIDE.U32 R90, R21, 0x4, R90 ;  /* 0x00000004155a7825 */ /* 0x002fca00078e005a */
[----:B0-----:R-:W4:Y:S04]  /*03f0*/  LDG.E.64.CONSTANT R20, desc[UR8][R90.64] ;  /* 0x000000085a147981 */ /* 0x001f28000c1e9b00 */
[----:B------:R-:W5:Y:S04]  /*0400*/  LDG.E.64.CONSTANT R22, desc[UR8][R90.64+0x2000] ;  /* 0x002000085a167981 */ /* 0x000f68000c1e9b00 */
[----:B------:R-:W3:Y:S04]  /*0410*/  LDG.E.64.CONSTANT R30, desc[UR8][R90.64+0x4000] ;  /* 0x004000085a1e7981 */ /* 0x000ee8000c1e9b00 */
[----:B------:R-:W3:Y:S04]  /*0420*/  LDG.E.64.CONSTANT R50, desc[UR8][R90.64+0x6000] ;  /* 0x006000085a327981 */ /* 0x000ee8000c1e9b00 */
[----:B------:R-:W3:Y:S04]  /*0430*/  LDG.E.64.CONSTANT R24, desc[UR8][R90.64+0x8000] ;  /* 0x008000085a187981 */ /* 0x000ee8000c1e9b00 */
[----:B------:R-:W3:Y:S04]  /*0440*/  LDG.E.64.CONSTANT R28, desc[UR8][R90.64+0xa000] ;  /* 0x00a000085a1c7981 */ /* 0x000ee8000c1e9b00 */
[----:B------:R-:W3:Y:S01]  /*0450*/  LDG.E.64.CONSTANT R26, desc[UR8][R90.64+0xc000] ;  /* 0x00c000085a1a7981 */ /* 0x000ee2000c1e9b00 */
[----:B--2---:R-:W-:-:S03]  /*0460*/  ULEA UR10, UR6, UR5, 0x18 ;  /* 0x00000005060a7291 */ /* 0x004fc6000f8ec0ff */
[----:B------:R-:W2:Y:S03]  /*0470*/  LDG.E.64.CONSTANT R52, desc[UR8][R90.64+0x10000] ;  /* 0x010000085a347981 */ /* 0x000ea6000c1e9b00 */
[----:B------:R-:W-:Y:S01]  /*0480*/  LEA R88, R0, UR10, 0x3 ;  /* 0x0000000a00587c11 */ /* 0x000fe2000f8e18ff */
[----:B------:R-:W-:Y:S06]  /*0490*/  BAR.SYNC.DEFER_BLOCKING 0x0 ;  /* 0x0000000000007b1d */ /* 0x000fec0000010000 */
[----:B----4-:R0:W-:Y:S04]  /*04a0*/  STS.64 [R88], R20 ;  /* 0x0000001458007388 */ /* 0x0101e80000000a00 */
[----:B-----5:R1:W-:Y:S04]  /*04b0*/  STS.64 [R88+0x400], R22 ;  /* 0x0004001658007388 */ /* 0x0203e80000000a00 */
[----:B---3--:R-:W-:Y:S04]  /*04c0*/  STS.64 [R88+0x800], R30 ;  /* 0x0008001e58007388 */ /* 0x008fe80000000a00 */
[----:B0-----:R-:W3:Y:S04]  /*04d0*/  LDG.E.64.CONSTANT R20, desc[UR8][R90.64+0xe000] ;  /* 0x00e000085a147981 */ /* 0x001ee8000c1e9b00 */
[----:B------:R-:W-:Y:S04]  /*04e0*/  STS.64 [R88+0xc00], R50 ;  /* 0x000c003258007388 */ /* 0x000fe80000000a00 */
[----:B------:R0:W-:Y:S04]  /*04f0*/  STS.64 [R88+0x1000], R24 ;  /* 0x0010001858007388 */ /* 0x0001e80000000a00 */
[----:B------:R-:W-:Y:S04]  /*0500*/  STS.64 [R88+0x1400], R28 ;  /* 0x0014001c58007388 */ /* 0x000fe80000000a00 */
[----:B------:R4:W-:Y:S04]  /*0510*/  STS.64 [R88+0x1800], R26 ;  /* 0x0018001a58007388 */ /* 0x0009e80000000a00 */
[----:B-1----:R-:W5:Y:S04]  /*0520*/  LDG.E.64.CONSTANT R22, desc[UR8][R90.64+0x12000] ;  /* 0x012000085a167981 */ /* 0x002f68000c1e9b00 */
[----:B0-----:R-:W5:Y:S04]  /*0530*/  LDG.E.64.CONSTANT R24, desc[UR8][R90.64+0x14000] ;  /* 0x014000085a187981 */ /* 0x001f68000c1e9b00 */
[----:B----4-:R-:W4:Y:S04]  /*0540*/  LDG.E.64.CONSTANT R26, desc[UR8][R90.64+0x16000] ;  /* 0x016000085a1a7981 */ /* 0x010f28000c1e9b00 */
[----:B------:R-:W4:Y:S04]  /*0550*/  LDG.E.64.CONSTANT R28, desc[UR8][R90.64+0x18000] ;  /* 0x018000085a1c7981 */ /* 0x000f28000c1e9b00 */
[----:B------:R-:W4:Y:S04]  /*0560*/  LDG.E.64.CONSTANT R30, desc[UR8][R90.64+0x1a000] ;  /* 0x01a000085a1e7981 */ /* 0x000f28000c1e9b00 */
[----:B------:R-:W4:Y:S01]  /*0570*/  LDG.E.64.CONSTANT R50, desc[UR8][R90.64+0x1c000] ;  /* 0x01c000085a327981 */ /* 0x000f22000c1e9b00 */
[----:B------:R-:W-:-:S04]  /*0580*/  SHF.L.U32 R55, R2, 0x6, RZ ;  /* 0x0000000602377819 */ /* 0x000fc800000006ff */
[----:B------:R-:W-:Y:S02]  /*0590*/  LOP3.LUT R89, R55, 0x3c0, RZ, 0xc0, !PT ;  /* 0x000003c037597812 */ /* 0x000fe400078ec0ff */
[----:B------:R-:W-:-:S04]  /*05a0*/  SHF.L.U32 R55, R0, 0x5, RZ ;  /* 0x0000000500377819 */ /* 0x000fc800000006ff */
[----:B------:R-:W-:-:S04]  /*05b0*/  LOP3.LUT R55, R89, 0xc00, R55, 0xf8, !PT ;  /* 0x00000c0059377812 */ /* 0x000fc800078ef837 */
[----:B------:R-:W-:-:S04]  /*05c0*/  LOP3.LUT R55, R55, 0x3e, R54, 0xf8, !PT ;  /* 0x0000003e37377812 */ /* 0x000fc800078ef836 */
[----:B------:R-:W-:Y:S01]  /*05d0*/  LOP3.LUT R55, R55, UR7, RZ, 0xfc, !PT ;  /* 0x0000000737377c12 */ /* 0x000fe2000f8efcff */
[----:B--2---:R0:W-:Y:S04]  /*05e0*/  STS.64 [R88+0x2000], R52 ;  /* 0x0020003458007388 */ /* 0x0041e80000000a00 */
[----:B------:R-:W-:-:S05]  /*05f0*/  IMAD.WIDE.U32 R92, R55, 0x4, R92 ;  /* 0x00000004375c7825 */ /* 0x000fca00078e005c */
[----:B------:R-:W2:Y:S04]  /*0600*/  LDG.E.64.CONSTANT R54, desc[UR8][R92.64+0x1c000] ;  /* 0x01c000085c367981 */ /* 0x000ea8000c1e9b00 */
[----:B0-----:R-:W2:Y:S04]  /*0610*/  LDG.E.64.CONSTANT R52, desc[UR8][R92.64+0x18000] ;  /* 0x018000085c347981 */ /* 0x001ea8000c1e9b00 */
[----:B---3--:R0:W-:Y:S04]  /*0620*/  STS.64 [R88+0x1c00], R20 ;  /* 0x001c001458007388 */ /* 0x0081e80000000a00 */
[----:B0-----:R-:W3:Y:S04]  /*0630*/  LDG.E.64.CONSTANT R20, desc[UR8][R90.64+0x1e000] ;  /* 0x01e000085a147981 */ /* 0x001ee8000c1e9b00 */
[----:B-----5:R0:W-:Y:S04]  /*0640*/  STS.64 [R88+0x2400], R22 ;  /* 0x0024001658007388 */ /* 0x0201e80000000a00 */
[----:B------:R1:W-:Y:S04]  /*0650*/  STS.64 [R88+0x2800], R24 ;  /* 0x0028001858007388 */ /* 0x0003e80000000a00 */
[----:B----4-:R4:W-:Y:S04]  /*0660*/  STS.64 [R88+0x2c00], R26 ;  /* 0x002c001a58007388 */ /* 0x0109e80000000a00 */
[----:B------:R5:W-:Y:S04]  /*0670*/  STS.64 [R88+0x3000], R28 ;  /* 0x0030001c58007388 */ /* 0x000be80000000a00 */
[----:B------:R5:W-:Y:S04]  /*0680*/  STS.64 [R88+0x3400], R30 ;  /* 0x0034001e58007388 */ /* 0x000be80000000a00 */
[----:B------:R5:W-:Y:S04]  /*0690*/  STS.64 [R88+0x3800], R50 ;  /* 0x0038003258007388 */ /* 0x000be80000000a00 */
[----:B0-----:R-:W2:Y:S04]  /*06a0*/  LDG.E.64.CONSTANT R22, desc[UR8][R92.64] ;  /* 0x000000085c167981 */ /* 0x001ea8000c1e9b00 */
[----:B-1----:R-:W2:Y:S04]  /*06b0*/  LDG.E.64.CONSTANT R24, desc[UR8][R92.64+0x4000] ;  /* 0x004000085c187981 */ /* 0x002ea8000c1e9b00 */
[----:B----4-:R-:W4:Y:S04]  /*06c0*/  LDG.E.64.CONSTANT R26, desc[UR8][R92.64+0x8000] ;  /* 0x008000085c1a7981 */ /* 0x010f28000c1e9b00 */
[----:B-----5:R-:W5:Y:S04]  /*06d0*/  LDG.E.64.CONSTANT R28, desc[UR8][R92.64+0xc000] ;  /* 0x00c000085c1c7981 */ /* 0x020f68000c1e9b00 */
[----:B------:R-:W5:Y:S04]  /*06e0*/  LDG.E.64.CONSTANT R30, desc[UR8][R92.64+0x10000] ;  /* 0x010000085c1e7981 */ /* 0x000f68000c1e9b00 */
[----:B------:R-:W5:Y:S01]  /*06f0*/  LDG.E.64.CONSTANT R50, desc[UR8][R92.64+0x14000] ;  /* 0x014000085c327981 */ /* 0x000f62000c1e9b00 */
[----:B------:R-:W-:-:S04]  /*0700*/  UIADD3 UR5, UPT, UPT, UR5, 0x4000, URZ ;  /* 0x0000400005057890 */ /* 0x000fc8000fffe0ff */
[----:B------:R-:W-:-:S06]  /*0710*/  ULEA UR5, UR6, UR5, 0x18 ;  /* 0x0000000506057291 */ /* 0x000fcc000f8ec0ff */
[----:B------:R-:W-:Y:S01]  /*0720*/  LEA R89, R0, UR5, 0x3 ;  /* 0x0000000500597c11 */ /* 0x000fe2000f8e18ff */
[----:B------:R-:W-:Y:S02]  /*0730*/  UIADD3 UR4, UPT, UPT, UR4, 0x1, URZ ;  /* 0x0000000104047890 */ /* 0x000fe4000fffe0ff */
[----:B------:R-:W-:Y:S02]  /*0740*/  UPLOP3.LUT UP0, UPT, UPT, UPT, UPT, 0x80, 0x8 ;  /* 0x000000000008789c */ /* 0x000fe40003f0f070 */
[----:B------:R-:W-:Y:S01]  /*0750*/  UISETP.NE.AND UP2, UPT, UR4, 0x20, UPT ;  /* 0x000000200400788c */ /* 0x000fe2000bf45270 */
[----:B---3--:R0:W-:Y:S04]  /*0760*/  STS.64 [R88+0x3c00], R20 ;  /* 0x003c001458007388 */ /* 0x0081e80000000a00 */
[----:B--2---:R1:W-:Y:S04]  /*0770*/  STS.64 [R89+0x1800], R52 ;  /* 0x0018003459007388 */ /* 0x0043e80000000a00 */
[----:B------:R1:W-:Y:S04]  /*0780*/  STS.64 [R89+0x1c00], R54 ;  /* 0x001c003659007388 */ /* 0x0003e80000000a00 */
[----:B------:R1:W-:Y:S04]  /*0790*/  STS.64 [R89], R22 ;  /* 0x0000001659007388 */ /* 0x0003e80000000a00 */
[----:B------:R1:W-:Y:S04]  /*07a0*/  STS.64 [R89+0x400], R24 ;  /* 0x0004001859007388 */ /* 0x0003e80000000a00 */
[----:B----4-:R1:W-:Y:S04]  /*07b0*/  STS.64 [R89+0x800], R26 ;  /* 0x0008001a59007388 */ /* 0x0103e80000000a00 */
[----:B-----5:R1:W-:Y:S04]  /*07c0*/  STS.64 [R89+0xc00], R28 ;  /* 0x000c001c59007388 */ /* 0x0203e80000000a00 */
[----:B------:R1:W-:Y:S04]  /*07d0*/  STS.64 [R89+0x1000], R30 ;  /* 0x0010001e59007388 */ /* 0x0003e80000000a00 */
[----:B------:R1:W-:Y:S01]  /*07e0*/  STS.64 [R89+0x1400], R50 ;  /* 0x0014003259007388 */ /* 0x0003e20000000a00 */
[----:B0-----:R-:W-:Y:S01]  /*07f0*/  MOV R20, RZ ;  /* 0x000000ff00147202 */ /* 0x001fe20000000f00 */
[----:B------:R-:W-:Y:S06]  /*0800*/  BAR.SYNC.DEFER_BLOCKING 0x0 ;  /* 0x0000000000007b1d */ /* 0x000fec0000010000 */
.L_x_1:
[C---:B-1----:R-:W-:Y:S01]  /*0810*/  LEA R55, R20.reuse, R87, 0xd ;  /* 0x0000005714377211 */ /* 0x042fe200078e68ff */
[----:B------:R-:W-:Y:S01]  /*0820*/  UPLOP3.LUT UP1, UPT, UPT, UPT, UP0, 0x80, 0x8 ;  /* 0x000000000008789c */ /* 0x000fe20003f2f000 */
[----:B------:R-:W-:Y:S01]  /*0830*/  LEA R50, R20, R86, 0xc ;  /* 0x0000005614327211 */ /* 0x000fe200078e60ff */
[----:B------:R-:W-:-:S09]  /*0840*/  UMOV UR5, 0x20 ;  /* 0x0000002000057882 */ /* 0x000fd20000000000 */
.L_x_0:
[----:B------:R-:W-:Y:S04]  /*0850*/  LDS R51, [R50+-0x84] ;  /* 0xffff7c0032337984 */ /* 0x000fe80000000800 */
[----:B------:R-:W0:Y:S04]  /*0860*/  LDS.128 R28, [R55+UR5+-0x20] ;  /* 0xffffe005371c7984 */ /* 0x000e280008000c00 */
[----:B------:R-:W1:Y:S04]  /*0870*/  LDS R52, [R50+-0x4] ;  /* 0xfffffc0032347984 */ /* 0x000e680000000800 */
[----:B------:R-:W2:Y:S04]  /*0880*/  LDS R54, [R50+-0x80] ;  /* 0xffff800032367984 */ /* 0x000ea80000000800 */
[----:B------:R3:W4:Y:S04]  /*0890*/  LDS R53, [R50] ;  /* 0x0000000032357984 */ /* 0x0007280000000800 */
[----:B------:R-:W5:Y:S04]  /*08a0*/  LDS.128 R24, [R55+UR5+-0x10] ;  /* 0xfffff00537187984 */ /* 0x000f680008000c00 */
[----:B------:R-:W5:Y:S01]  /*08b0*/  LDS.128 R20, [R55+UR5] ;  /* 0x0000000537147984 */ /* 0x000f620008000c00 */
[----:B---3--:R-:W-:Y:S01]  /*08c0*/  IADD3 R50, PT, PT, R50, 0x100, RZ ;  /* 0x0000010032327810 */ /* 0x008fe20007ffe0ff */
[C---:B0-----:R-:W-:Y:S01]  /*08d0*/  FFMA R84, R28.reuse, R51, R84 ;  /* 0x000000331c547223 */ /* 0x041fe20000000054 */
[C---:B------:R-:W-:Y:S01]  /*08e0*/  FFMA R82, R51.reuse, R29, R82 ;  /* 0x0000001d33527223 */ /* 0x040fe20000000052 */
[C---:B------:R-:W-:Y:S01]  /*08f0*/  FFMA R80, R51.reuse, R30, R80 ;  /* 0x0000001e33507223 */ /* 0x040fe20000000050 */
[----:B------:R-:W-:Y:S01]  /*0900*/  FFMA R78, R51, R31, R78 ;  /* 0x0000001f334e7223 */ /* 0x000fe2000000004e */
[----:B-1----:R-:W-:Y:S01]  /*0910*/  FFMA R7, R28, R52, R7 ;  /* 0x000000341c077223 */ /* 0x002fe20000000007 */
[C---:B------:R-:W-:Y:S01]  /*0920*/  FFMA R9, R52.reuse, R29, R9 ;  /* 0x0000001d34097223 */ /* 0x040fe20000000009 */
[C---:B------:R-:W-:Y:S01]  /*0930*/  FFMA R11, R52.reuse, R30, R11 ;  /* 0x0000001e340b7223 */ /* 0x040fe2000000000b */
[----:B------:R-:W-:Y:S01]  /*0940*/  FFMA R13, R52, R31, R13 ;  /* 0x0000001f340d7223 */ /* 0x000fe2000000000d */
[----:B--2---:R-:W-:Y:S01]  /*0950*/  FFMA R83, R28, R54, R83 ;  /* 0x000000361c537223 */ /* 0x004fe20000000053 */
[C---:B------:R-:W-:Y:S01]  /*0960*/  FFMA R81, R54.reuse, R29, R81 ;  /* 0x0000001d36517223 */ /* 0x040fe20000000051 */
[CC--:B------:R-:W-:Y:S01]  /*0970*/  FFMA R79, R54.reuse, R30.reuse, R79 ;  /* 0x0000001e364f7223 */ /* 0x0c0fe2000000004f */
[----:B------:R-:W-:Y:S01]  /*0980*/  FFMA R77, R54, R31, R77 ;  /* 0x0000001f364d7223 */ /* 0x000fe2000000004d */
[----:B----4-:R-:W-:Y:S01]  /*0990*/  FFMA R8, R28, R53, R8 ;  /* 0x000000351c087223 */ /* 0x010fe20000000008 */
[C---:B------:R-:W-:Y:S01]  /*09a0*/  FFMA R10, R53.reuse, R29, R10 ;  /* 0x0000001d350a7223 */ /* 0x040fe2000000000a */
[C---:B------:R-:W-:Y:S01]  /*09b0*/  FFMA R12, R53.reuse, R30, R12 ;  /* 0x0000001e350c7223 */ /* 0x040fe2000000000c */
[----:B------:R-:W-:Y:S01]  /*09c0*/  FFMA R14, R53, R31, R14 ;  /* 0x0000001f350e7223 */ /* 0x000fe2000000000e */
[-C--:B-----5:R-:W-:Y:S01]  /*09d0*/  FFMA R76, R51, R24.reuse, R76 ;  /* 0x00000018334c7223 */ /* 0x0a0fe2000000004c */
[----:B------:R-:W0:Y:S01]  /*09e0*/  LDS.128 R28, [R55+UR5+0x10] ;  /* 0x00001005371c7984 */ /* 0x000e220008000c00 */
[----:B------:R-:W-:Y:S01]  /*09f0*/  UIADD3 UR5, UPT, UPT, UR5, 0x200, URZ ;  /* 0x0000020005057890 */ /* 0x000fe2000fffe0ff */
[-C--:B------:R-:W-:Y:S01]  /*0a00*/  FFMA R15, R52, R24.reuse, R15 ;  /* 0x00000018340f7223 */ /* 0x080fe2000000000f */
[-C--:B------:R-:W-:Y:S01]  /*0a10*/  FFMA R75, R54, R24.reuse, R75 ;  /* 0x00000018364b7223 */ /* 0x080fe2000000004b */
[----:B------:R-:W-:Y:S01]  /*0a20*/  FFMA R16, R53, R24, R16 ;  /* 0x0000001835107223 */ /* 0x000fe20000000010 */
[----:B------:R-:W-:Y:S01]  /*0a30*/  UISETP.NE.AND UP0, UPT, UR5, 0x2020, UPT ;  /* 0x000020200500788c */ /* 0x000fe2000bf05270 */
[-C--:B------:R-:W-:Y:S01]  /*0a40*/  FFMA R74, R51, R25.reuse, R74 ;  /* 0x00000019334a7223 */ /* 0x080fe2000000004a */
[-C--:B------:R-:W-:Y:S01]  /*0a50*/  FFMA R17, R52, R25.reuse, R17 ;  /* 0x0000001934117223 */ /* 0x080fe20000000011 */
[-C--:B------:R-:W-:Y:S01]  /*0a60*/  FFMA R73, R54, R25.reuse, R73 ;  /* 0x0000001936497223 */ /* 0x080fe20000000049 */
[----:B------:R-:W-:Y:S01]  /*0a70*/  FFMA R18, R53, R25, R18 ;  /* 0x0000001935127223 */ /* 0x000fe20000000012 */
        /* <DEDUP_REMOVED lines=24> */
[-C--:B0-----:R-:W-:Y:S01]  /*0c00*/  FFMA R60, R51, R28.reuse, R60 ;  /* 0x0000001c333c7223 */ /* 0x081fe2000000003c */
        /* <DEDUP_REMOVED lines=15> */
[----:B------:R-:W-:Y:S06]  /*0d00*/  BRA.U UP0, `(.L_x_0) ;  /* 0xfffffff900d07547 */ /* 0x000fec000b83ffff */
[----:B------:R-:W-:Y:S01]  /*0d10*/  HFMA2 R20, -RZ, RZ, 0, 5.9604644775390625e-08 ;  /* 0x00000001ff147431 */ /* 0x000fe200000001ff */
[----:B------:R-:W-:Y:S01]  /*0d20*/  UPLOP3.LUT UP0, UPT, UPT, UPT, UPT, 0x40, 0x4 ;  /* 0x000000000004789c */ /* 0x000fe20003f0e870 */
[----:B------:R-:W-:Y:S10]  /*0d30*/  BRA.U UP1, `(.L_x_1) ;  /* 0xfffffff901b47547 */ /* 0x000ff4000b83ffff */
[----:B------:R-:W-:Y:S05]  /*0d40*/  BRA.U UP2, `(.L_x_2) ;  /* 0xfffffff502787547 */ /* 0x000fea000b83ffff */
[----:B------:R-:W0:Y:S01]  /*0d50*/  LDC.64 R20, c[0x0][0x390] ;  /* 0x0000e400ff147b82 */ /* 0x000e220000000a00 */
[----:B------:R-:W-:Y:S02]  /*0d60*/  SHF.L.U32 R22, R2, 0xd, RZ ;  /* 0x0000000d02167819 */ /* 0x000fe400000006ff */
[----:B------:R-:W-:Y:S02]  /*0d70*/  SHF.L.U32 R23, R0, 0xa, RZ ;  /* 0x0000000a00177819 */ /* 0x000fe400000006ff */
[----:B------:R-:W-:Y:S02]  /*0d80*/  LOP3.LUT R22, R22, 0x7ffe0000, RZ, 0xc0, !PT ;  /* 0x7ffe000016167812 */ /* 0x000fe400078ec0ff */
[----:B------:R-:W-:Y:S02]  /*0d90*/  SHF.L.U32 R25, R2, 0x6, RZ ;  /* 0x0000000602197819 */ /* 0x000fe400000006ff */
[----:B------:R-:W-:Y:S02]  /*0da0*/  LOP3.LUT R22, R22, 0x1c000, R23, 0xf8, !PT ;  /* 0x0001c00016167812 */ /* 0x000fe400078ef817 */
[----:B------:R-:W-:-:S02]  /*0db0*/  SHF.L.U32 R23, R0, 0x1, RZ ;  /* 0x0000000100177819 */ /* 0x000fc400000006ff */
[----:B------:R-:W-:-:S04]  /*0dc0*/  LOP3.LUT R22, R22, 0x3c0, R25, 0xf8, !PT ;  /* 0x000003c016167812 */ /* 0x000fc800078ef819 */
[----:B------:R-:W-:-:S05]  /*0dd0*/  LOP3.LUT R23, R22, 0x1e, R23, 0xf8, !PT ;  /* 0x0000001e16177812 */ /* 0x000fca00078ef817 */
[----:B0-----:R-:W-:-:S05]  /*0de0*/  IMAD.WIDE.U32 R20, R23, 0x4, R20 ;  /* 0x0000000417147825 */ /* 0x001fca00078e0014 */
[----:B------:R-:W-:Y:S04]  /*0df0*/  STG.E desc[UR8][R20.64], R84 ;  /* 0x0000005414007986 */ /* 0x000fe8000c101908 */
        /* <DEDUP_REMOVED lines=62> */
[----:B------:R-:W-:Y:S01]  /*11e0*/  STG.E desc[UR8][R20.64+0xf084], R56 ;  /* 0x00f0843814007986 */ /* 0x000fe2000c101908 */
[----:B------:R-:W-:Y:S05]  /*11f0*/  EXIT ;  /* 0x000000000000794d */ /* 0x000fea0003800000 */
.L_x_3:
[----:B------:R-:W-:-:S00]  /*1200*/  BRA `(.L_x_3) ;  /* 0xfffffffc00fc7947 */ /* 0x000fc0000383ffff */
[----:B------:R-:W-:-:S00]  /*1210*/  NOP ;  /* 0x0000000000007918 */ /* 0x000fc00000000000 */
        /* <DEDUP_REMOVED lines=14> */
.L_x_4:


//--------------------- .nv.shared.main_kernel0   --------------------------
	.section	.nv.shared.main_kernel0,"aw",@nobits
	.sectionflags	@""
	.align	4
.nv.shared.main_kernel0:
	.zero		25600


//--------------------- .nv.shared.reserved.0     --------------------------
	.section	.nv.shared.reserved.0,"aw",@nobits
	.weak		__nv_reservedSMEM_offset_0_alias
	.size		__nv_reservedSMEM_offset_0_alias, 0, 64
	.other		__nv_reservedSMEM_offset_0_alias,@"STO_CUDA_RESERVED_SHARED STV_DEFAULT"
__nv_reservedSMEM_offset_0_alias:
	.zero		0
	.zero		64


//--------------------- .nv.constant0.main_kernel0 --------------------------
	.section	.nv.constant0.main_kernel0,"a",@progbits
	.sectionflags	@""
	.align	4
.nv.constant0.main_kernel0:
	.zero		920


//--------------------- SYMBOLS --------------------------

	.type		.nv.reservedSmem.offset0,@object
	.size		.nv.reservedSmem.offset0,0x4
	.type		.nv.reservedSmem.cap,@object
	.size		.nv.reservedSmem.cap,0x4
